	.headerflags	@"EF_CUDA_TEXMODE_UNIFIED EF_CUDA_64BIT_ADDRESS EF_CUDA_SM86 EF_CUDA_VIRTUAL_SM(EF_CUDA_SM86)"
	.elftype	@"ET_EXEC"


//--------------------- .nv.info                  --------------------------
	.section	.nv.info,"",@"SHT_CUDA_INFO"
	.align	4


	//----- nvinfo : EIATTR_REGCOUNT
	.align		4
        /*0000*/ 	.byte	0x04, 0x2f
        /*0002*/ 	.short	(.L_1 - .L_0)
	.align		4
.L_0:
        /*0004*/ 	.word	index@(triton__0d1d2d3d4d5de)
        /*0008*/ 	.word	0x0000003c


	//----- nvinfo : EIATTR_MAX_STACK_SIZE
	.align		4
.L_1:
        /*000c*/ 	.byte	0x04, 0x23
        /*000e*/ 	.short	(.L_3 - .L_2)
	.align		4
.L_2:
        /*0010*/ 	.word	index@(triton__0d1d2d3d4d5de)
        /*0014*/ 	.word	0x00000000


	//----- nvinfo : EIATTR_MIN_STACK_SIZE
	.align		4
.L_3:
        /*0018*/ 	.byte	0x04, 0x12
        /*001a*/ 	.short	(.L_5 - .L_4)
	.align		4
.L_4:
        /*001c*/ 	.word	index@(triton__0d1d2d3d4d5de)
        /*0020*/ 	.word	0x00000000


	//----- nvinfo : EIATTR_FRAME_SIZE
	.align		4
.L_5:
        /*0024*/ 	.byte	0x04, 0x11
        /*0026*/ 	.short	(.L_7 - .L_6)
	.align		4
.L_6:
        /*0028*/ 	.word	index@(triton__0d1d2d3d4d5de)
        /*002c*/ 	.word	0x00000000
.L_7:


//--------------------- .nv.info.triton__0d1d2d3d4d5de --------------------------
	.section	.nv.info.triton__0d1d2d3d4d5de,"",@"SHT_CUDA_INFO"
	.align	4


	//----- nvinfo : EIATTR_CUDA_API_VERSION
	.align		4
        /*0000*/ 	.byte	0x04, 0x37
        /*0002*/ 	.short	(.L_9 - .L_8)
.L_8:
        /*0004*/ 	.word	0x0000007b


	//----- nvinfo : EIATTR_SW2861232_WAR
	.align		4
.L_9:
        /*0008*/ 	.byte	0x01, 0x35
	.zero		2


	//----- nvinfo : EIATTR_PARAM_CBANK
	.align		4
        /*000c*/ 	.byte	0x04, 0x0a
        /*000e*/ 	.short	(.L_11 - .L_10)
	.align		4
.L_10:
        /*0010*/ 	.word	index@(.nv.constant0.triton__0d1d2d3d4d5de)
        /*0014*/ 	.short	0x0160
        /*0016*/ 	.short	0x002c


	//----- nvinfo : EIATTR_CBANK_PARAM_SIZE
	.align		4
.L_11:
        /*0018*/ 	.byte	0x03, 0x19
        /*001a*/ 	.short	0x002c


	//----- nvinfo : EIATTR_KPARAM_INFO
	.align		4
        /*001c*/ 	.byte	0x04, 0x17
        /*001e*/ 	.short	(.L_13 - .L_12)
.L_12:
        /*0020*/ 	.word	0x00000000
        /*0024*/ 	.short	0x0005
        /*0026*/ 	.short	0x0028
        /*0028*/ 	.byte	0x00, 0xf0, 0x11, 0x00


	//----- nvinfo : EIATTR_KPARAM_INFO
	.align		4
.L_13:
        /*002c*/ 	.byte	0x04, 0x17
        /*002e*/ 	.short	(.L_15 - .L_14)
.L_14:
        /*0030*/ 	.word	0x00000000
        /*0034*/ 	.short	0x0004
        /*0036*/ 	.short	0x0020
        /*0038*/ 	.byte	0x00, 0xf0, 0x21, 0x00


	//----- nvinfo : EIATTR_KPARAM_INFO
	.align		4
.L_15:
        /*003c*/ 	.byte	0x04, 0x17
        /*003e*/ 	.short	(.L_17 - .L_16)
.L_16:
        /*0040*/ 	.word	0x00000000
        /*0044*/ 	.short	0x0003
        /*0046*/ 	.short	0x0018
        /*0048*/ 	.byte	0x00, 0xf0, 0x21, 0x00


	//----- nvinfo : EIATTR_KPARAM_INFO
	.align		4
.L_17:
        /*004c*/ 	.byte	0x04, 0x17
        /*004e*/ 	.short	(.L_19 - .L_18)
.L_18:
        /*0050*/ 	.word	0x00000000
        /*0054*/ 	.short	0x0002
        /*0056*/ 	.short	0x0010
        /*0058*/ 	.byte	0x00, 0xf0, 0x21, 0x00


	//----- nvinfo : EIATTR_KPARAM_INFO
	.align		4
.L_19:
        /*005c*/ 	.byte	0x04, 0x17
        /*005e*/ 	.short	(.L_21 - .L_20)
.L_20:
        /*0060*/ 	.word	0x00000000
        /*0064*/ 	.short	0x0001
        /*0066*/ 	.short	0x0008
        /*0068*/ 	.byte	0x00, 0xf0, 0x21, 0x00


	//----- nvinfo : EIATTR_KPARAM_INFO
	.align		4
.L_21:
        /*006c*/ 	.byte	0x04, 0x17
        /*006e*/ 	.short	(.L_23 - .L_22)
.L_22:
        /*0070*/ 	.word	0x00000000
        /*0074*/ 	.short	0x0000
        /*0076*/ 	.short	0x0000
        /*0078*/ 	.byte	0x00, 0xf0, 0x21, 0x00


	//----- nvinfo : EIATTR_MAXREG_COUNT
	.align		4
.L_23:
        /*007c*/ 	.byte	0x03, 0x1b
        /*007e*/ 	.short	0x00ff


	//----- nvinfo : EIATTR_EXIT_INSTR_OFFSETS
	.align		4
        /*0080*/ 	.byte	0x04, 0x1c
        /*0082*/ 	.short	(.L_25 - .L_24)


	//   ....[0]....
.L_24:
        /*0084*/ 	.word	0x00001ca0


	//----- nvinfo : EIATTR_MAX_THREADS
	.align		4
.L_25:
        /*0088*/ 	.byte	0x04, 0x05
        /*008a*/ 	.short	(.L_27 - .L_26)
.L_26:
        /*008c*/ 	.word	0x00000080
        /*0090*/ 	.word	0x00000001
        /*0094*/ 	.word	0x00000001
.L_27:


//--------------------- .nv.rel.action            --------------------------
	.section	.nv.rel.action,"",@"SHT_CUDA_RELOCINFO"
	.align	8
	.sectionentsize	8
        /*0000*/ 	.byte	0x73, 0x00, 0x00, 0x00, 0x00, 0x00, 0x00, 0x00, 0x00, 0x00, 0x00, 0x11, 0x25, 0x00, 0x05, 0x36


//--------------------- .nv.constant0.triton__0d1d2d3d4d5de --------------------------
	.section	.nv.constant0.triton__0d1d2d3d4d5de,"a",@progbits
	.align	4
.nv.constant0.triton__0d1d2d3d4d5de:
	.zero		396


//--------------------- .text.triton__0d1d2d3d4d5de --------------------------
	.section	.text.triton__0d1d2d3d4d5de,"ax",@progbits
	.sectioninfo	@"SHI_REGISTERS=60"
	.align	128
        .global         triton__0d1d2d3d4d5de
        .type           triton__0d1d2d3d4d5de,@function
        .size           triton__0d1d2d3d4d5de,(.L_x_1 - triton__0d1d2d3d4d5de)
        .other          triton__0d1d2d3d4d5de,@"STO_CUDA_ENTRY STV_DEFAULT"
triton__0d1d2d3d4d5de:
.text.triton__0d1d2d3d4d5de:
[----:B------:R-:W-:-:S02]  /*0000*/  IMAD.MOV.U32 R1, RZ, RZ, c[0x0][0x28] ;  /* 0x00000a00ff017624 */ /* 0x000fc400078e00ff */
[----:B------:R-:W0:Y:S01]  /*0010*/  S2R R0, SR_TID.X ;  /* 0x0000000000007919 */ /* 0x000e220000002100 */
[----:B------:R-:W-:Y:S01]  /*0020*/  PRMT R19, RZ, 0x7610, R19 ;  /* 0x00007610ff137816 */ /* 0x000fe20000000013 */
[----:B------:R-:W-:Y:S01]  /*0030*/  ULDC.64 UR4, c[0x0][0x118] ;  /* 0x0000460000047ab9 */ /* 0x000fe20000000a00 */
[----:B------:R-:W-:Y:S01]  /*0040*/  PRMT R18, RZ, 0x7610, R18 ;  /* 0x00007610ff127816 */ /* 0x000fe20000000012 */
[----:B------:R-:W1:Y:S01]  /*0050*/  S2R R5, SR_CTAID.X ;  /* 0x0000000000057919 */ /* 0x000e620000002500 */
[----:B------:R-:W-:Y:S01]  /*0060*/  PRMT R17, RZ, 0x7610, R17 ;  /* 0x00007610ff117816 */ /* 0x000fe20000000011 */
[----:B0-----:R-:W-:Y:S01]  /*0070*/  IMAD.SHL.U32 R0, R0, 0x8, RZ ;  /* 0x0000000800007824 */ /* 0x001fe200078e00ff */
[----:B-1----:R-:W-:-:S04]  /*0080*/  SHF.R.S32.HI R29, RZ, 0x15, R5 ;  /* 0x00000015ff1d7819 */ /* 0x002fc80000011405 */
[----:B------:R-:W-:Y:S02]  /*0090*/  LOP3.LUT R0, R0, 0x3f8, RZ, 0xc0, !PT ;  /* 0x000003f800007812 */ /* 0x000fe400078ec0ff */
[----:B------:R-:W-:-:S03]  /*00a0*/  SGXT R29, R29, 0x1 ;  /* 0x000000011d1d781a */ /* 0x000fc60000000200 */
[----:B------:R-:W-:-:S05]  /*00b0*/  IMAD R4, R5, 0x400, R0 ;  /* 0x0000040005047824 */ /* 0x000fca00078e0200 */
[----:B------:R-:W-:Y:S02]  /*00c0*/  SHF.R.S32.HI R3, RZ, 0x1f, R4 ;  /* 0x0000001fff037819 */ /* 0x000fe40000011404 */
[-C--:B------:R-:W-:Y:S02]  /*00d0*/  LEA.HI R2, R29, R4.reuse, RZ, 0x8 ;  /* 0x000000041d027211 */ /* 0x080fe400078f40ff */
[----:B------:R-:W-:Y:S02]  /*00e0*/  LEA.HI R34, R3, R4, RZ, 0x15 ;  /* 0x0000000403227211 */ /* 0x000fe400078fa8ff */
[----:B------:R-:W-:Y:S02]  /*00f0*/  SHF.R.S32.HI R0, RZ, 0x8, R2 ;  /* 0x00000008ff007819 */ /* 0x000fe40000011402 */
[----:B------:R-:W-:Y:S02]  /*0100*/  SHF.R.S32.HI R5, RZ, 0x15, R34 ;  /* 0x00000015ff057819 */ /* 0x000fe40000011422 */
[----:B------:R-:W-:-:S02]  /*0110*/  SHF.R.S32.HI R3, RZ, 0x1f, R2 ;  /* 0x0000001fff037819 */ /* 0x000fc40000011402 */
[----:B------:R-:W-:Y:S02]  /*0120*/  LOP3.LUT R6, R5, 0xffff, RZ, 0xc0, !PT ;  /* 0x0000ffff05067812 */ /* 0x000fe400078ec0ff */
[----:B------:R-:W-:Y:S02]  /*0130*/  LEA.HI R3, R3, R0, RZ, 0xd ;  /* 0x0000000003037211 */ /* 0x000fe400078f68ff */
[----:B------:R-:W-:Y:S02]  /*0140*/  LEA.HI R6, R6, R5, RZ, 0x11 ;  /* 0x0000000506067211 */ /* 0x000fe400078f88ff */
[----:B------:R-:W-:Y:S02]  /*0150*/  LOP3.LUT R3, R3, 0xfe000, RZ, 0xc0, !PT ;  /* 0x000fe00003037812 */ /* 0x000fe400078ec0ff */
[----:B------:R-:W-:Y:S02]  /*0160*/  LOP3.LUT R6, R6, 0xfffe, RZ, 0xc0, !PT ;  /* 0x0000fffe06067812 */ /* 0x000fe400078ec0ff */
[----:B------:R-:W-:Y:S01]  /*0170*/  IADD3 R40, R4, 0x1, RZ ;  /* 0x0000000104287810 */ /* 0x000fe20007ffe0ff */
[----:B------:R-:W-:-:S02]  /*0180*/  IMAD.IADD R3, R0, 0x1, -R3 ;  /* 0x0000000100037824 */ /* 0x000fc400078e0a03 */
[----:B------:R-:W-:Y:S01]  /*0190*/  IMAD.MOV R7, RZ, RZ, -R6 ;  /* 0x000000ffff077224 */ /* 0x000fe200078e0a06 */
[----:B------:R-:W-:-:S04]  /*01a0*/  LEA.HI R6, R29, R4, RZ, 0x16 ;  /* 0x000000041d067211 */ /* 0x000fc800078fb0ff */
[----:B------:R-:W-:Y:S02]  /*01b0*/  PRMT R0, R7, 0x7710, RZ ;  /* 0x0000771007007816 */ /* 0x000fe400000000ff */
[----:B------:R-:W-:-:S03]  /*01c0*/  SHF.R.S32.HI R8, RZ, 0x16, R6 ;  /* 0x00000016ff087819 */ /* 0x000fc60000011406 */
[----:B------:R-:W-:Y:S01]  /*01d0*/  IMAD.IADD R6, R5, 0x1, R0 ;  /* 0x0000000105067824 */ /* 0x000fe200078e0200 */
[----:B------:R-:W-:Y:S01]  /*01e0*/  LOP3.LUT R5, R2, 0xffffff00, RZ, 0xc0, !PT ;  /* 0xffffff0002057812 */ /* 0x000fe200078ec0ff */
[----:B------:R-:W-:Y:S01]  /*01f0*/  IMAD R8, R3, 0x4, R8 ;  /* 0x0000000403087824 */ /* 0x000fe200078e0208 */
[----:B------:R-:W-:Y:S02]  /*0200*/  LEA.HI R0, R29, R40, RZ, 0x8 ;  /* 0x000000281d007211 */ /* 0x000fe400078f40ff */
[----:B------:R-:W-:Y:S01]  /*0210*/  PRMT R6, R6, 0x9910, RZ ;  /* 0x0000991006067816 */ /* 0x000fe200000000ff */
[----:B------:R-:W-:Y:S01]  /*0220*/  IMAD.SHL.U32 R39, R8, 0x400, RZ ;  /* 0x0000040008277824 */ /* 0x000fe200078e00ff */
[----:B------:R-:W-:Y:S01]  /*0230*/  LOP3.LUT R3, R0, 0xffffff00, RZ, 0xc0, !PT ;  /* 0xffffff0000037812 */ /* 0x000fe200078ec0ff */
[----:B------:R-:W-:Y:S02]  /*0240*/  IMAD.IADD R52, R4, 0x1, -R5 ;  /* 0x0000000104347824 */ /* 0x000fe400078e0a05 */
[----:B------:R-:W-:Y:S01]  /*0250*/  IMAD.MOV.U32 R0, RZ, RZ, R6 ;  /* 0x000000ffff007224 */ /* 0x000fe200078e0006 */
[----:B------:R-:W-:Y:S01]  /*0260*/  SHF.R.S32.HI R25, RZ, 0x1f, R39 ;  /* 0x0000001fff197819 */ /* 0x000fe20000011427 */
[----:B------:R-:W-:Y:S01]  /*0270*/  IMAD.IADD R50, R40, 0x1, -R3 ;  /* 0x0000000128327824 */ /* 0x000fe200078e0a03 */
[----:B------:R-:W-:Y:S01]  /*0280*/  IADD3 R7, P0, R52, R39, RZ ;  /* 0x0000002734077210 */ /* 0x000fe20007f1e0ff */
[----:B------:R-:W-:-:S03]  /*0290*/  IMAD.SHL.U32 R0, R0, 0x100, RZ ;  /* 0x0000010000007824 */ /* 0x000fc600078e00ff */
[----:B------:R-:W-:Y:S02]  /*02a0*/  LEA.HI.X.SX32 R9, R52, R25, 0x1, P0 ;  /* 0x0000001934097211 */ /* 0x000fe400000f0eff */
[----:B------:R-:W-:Y:S02]  /*02b0*/  SHF.R.S32.HI R2, RZ, 0x1f, R0 ;  /* 0x0000001fff027819 */ /* 0x000fe40000011400 */
[----:B------:R-:W-:Y:S02]  /*02c0*/  IADD3 R5, P0, R0, R7, RZ ;  /* 0x0000000700057210 */ /* 0x000fe40007f1e0ff */
[----:B------:R-:W-:Y:S02]  /*02d0*/  IADD3 R13, P1, R50, R39, RZ ;  /* 0x00000027320d7210 */ /* 0x000fe40007f3e0ff */
[----:B------:R-:W-:Y:S01]  /*02e0*/  LEA R8, P3, R7, c[0x0][0x160], 0x1 ;  /* 0x0000580007087a11 */ /* 0x000fe200078608ff */
[----:B------:R-:W-:Y:S01]  /*02f0*/  IMAD.X R14, R2, 0x1, R9, P0 ;  /* 0x00000001020e7824 */ /* 0x000fe200000e0609 */
[----:B------:R-:W-:-:S02]  /*0300*/  LEA.HI.X.SX32 R15, R50, R25, 0x1, P1 ;  /* 0x00000019320f7211 */ /* 0x000fc400008f0eff */
[C---:B------:R-:W-:Y:S02]  /*0310*/  ISETP.GE.AND P0, PT, R52.reuse, 0x80, PT ;  /* 0x000000803400780c */ /* 0x040fe40003f06270 */
[----:B------:R-:W-:Y:S02]  /*0320*/  LEA R10, P1, R5, c[0x0][0x160], 0x1 ;  /* 0x00005800050a7a11 */ /* 0x000fe400078208ff */
[----:B------:R-:W-:Y:S02]  /*0330*/  LEA.HI.X R9, R7, c[0x0][0x164], R9, 0x1, P3 ;  /* 0x0000590007097a11 */ /* 0x000fe400018f0c09 */
[--C-:B------:R-:W-:Y:S02]  /*0340*/  LEA.HI.X R11, R5, c[0x0][0x164], R14.reuse, 0x1, P1 ;  /* 0x00005900050b7a11 */ /* 0x100fe400008f0c0e */
[----:B------:R-:W-:Y:S02]  /*0350*/  ISETP.GT.AND P1, PT, R52, 0x7f, PT ;  /* 0x0000007f3400780c */ /* 0x000fe40003f24270 */
[----:B------:R-:W-:-:S02]  /*0360*/  PRMT R14, RZ, 0x7610, R14 ;  /* 0x00007610ff0e7816 */ /* 0x000fc4000000000e */
[----:B------:R-:W-:Y:S01]  /*0370*/  IADD3 R3, P2, R0, R13, RZ ;  /* 0x0000000d00037210 */ /* 0x000fe20007f5e0ff */
[----:B------:R0:W2:Y:S01]  /*0380*/  @!P0 LDG.E.U16 R19, [R10.64+0x100] ;  /* 0x000100040a138981 */ /* 0x0000a2000c1e1500 */
[C---:B------:R-:W-:Y:S02]  /*0390*/  ISETP.GE.AND P5, PT, R50.reuse, 0x80, PT ;  /* 0x000000803200780c */ /* 0x040fe40003fa6270 */
[----:B------:R-:W-:Y:S01]  /*03a0*/  ISETP.GT.AND P6, PT, R50, 0x7f, PT ;  /* 0x0000007f3200780c */ /* 0x000fe20003fc4270 */
[----:B------:R-:W3:Y:S01]  /*03b0*/  @!P0 LDG.E.U16 R18, [R8.64+0x500] ;  /* 0x0005000408128981 */ /* 0x000ee2000c1e1500 */
[----:B------:R-:W-:Y:S01]  /*03c0*/  IMAD.X R12, R2, 0x1, R15, P2 ;  /* 0x00000001020c7824 */ /* 0x000fe200010e060f */
[----:B------:R-:W-:Y:S02]  /*03d0*/  LEA R6, P2, R3, c[0x0][0x160], 0x1 ;  /* 0x0000580003067a11 */ /* 0x000fe400078408ff */
[----:B------:R-:W4:Y:S01]  /*03e0*/  @P1 LDG.E.U16 R17, [R8.64+0x300] ;  /* 0x0003000408111981 */ /* 0x000f22000c1e1500 */
[----:B------:R-:W-:-:S02]  /*03f0*/  PRMT R5, RZ, 0x7610, R5 ;  /* 0x00007610ff057816 */ /* 0x000fc40000000005 */
[----:B------:R-:W-:Y:S01]  /*0400*/  PRMT R16, RZ, 0x7610, R16 ;  /* 0x00007610ff107816 */ /* 0x000fe20000000010 */
[----:B------:R0:W5:Y:S01]  /*0410*/  @P1 LDG.E.U16 R14, [R10.64+-0x100] ;  /* 0xffff00040a0e1981 */ /* 0x000162000c1e1500 */
[----:B------:R-:W-:Y:S02]  /*0420*/  LEA.HI.X R7, R3, c[0x0][0x164], R12, 0x1, P2 ;  /* 0x0000590003077a11 */ /* 0x000fe400010f0c0c */
[----:B------:R-:W-:-:S03]  /*0430*/  LEA R20, P2, R13, c[0x0][0x160], 0x1 ;  /* 0x000058000d147a11 */ /* 0x000fc600078408ff */
[----:B------:R1:W5:Y:S01]  /*0440*/  @!P5 LDG.E.U16 R5, [R6.64+0x100] ;  /* 0x000100040605d981 */ /* 0x000362000c1e1500 */
[----:B------:R-:W-:-:S03]  /*0450*/  LEA.HI.X R21, R13, c[0x0][0x164], R15, 0x1, P2 ;  /* 0x000059000d157a11 */ /* 0x000fc600010f0c0f */
[----:B------:R1:W5:Y:S01]  /*0460*/  @P6 LDG.E.U16 R16, [R6.64+-0x100] ;  /* 0xffff000406106981 */ /* 0x000362000c1e1500 */
[----:B------:R-:W-:Y:S02]  /*0470*/  PRMT R15, RZ, 0x7610, R15 ;  /* 0x00007610ff0f7816 */ /* 0x000fe4000000000f */
[----:B------:R-:W-:-:S04]  /*0480*/  PRMT R13, RZ, 0x7610, R13 ;  /* 0x00007610ff0d7816 */ /* 0x000fc8000000000d */
[----:B------:R-:W5:Y:S04]  /*0490*/  @!P5 LDG.E.U16 R15, [R20.64+0x500] ;  /* 0x00050004140fd981 */ /* 0x000f68000c1e1500 */
[----:B------:R-:W5:Y:S01]  /*04a0*/  @P6 LDG.E.U16 R13, [R20.64+0x300] ;  /* 0x00030004140d6981 */ /* 0x000f62000c1e1500 */
[----:B------:R-:W-:-:S04]  /*04b0*/  IADD3 R38, R4, 0x2, RZ ;  /* 0x0000000204267810 */ /* 0x000fc80007ffe0ff */
[----:B------:R-:W-:Y:S02]  /*04c0*/  LEA.HI R3, R29, R38, RZ, 0x8 ;  /* 0x000000261d037211 */ /* 0x000fe400078f40ff */
[----:B------:R-:W-:Y:S02]  /*04d0*/  IADD3 R46, R4, 0x3, RZ ;  /* 0x00000003042e7810 */ /* 0x000fe40007ffe0ff */
[----:B0-----:R-:W-:Y:S02]  /*04e0*/  LOP3.LUT R11, R3, 0xffffff00, RZ, 0xc0, !PT ;  /* 0xffffff00030b7812 */ /* 0x001fe400078ec0ff */
[----:B------:R-:W-:-:S03]  /*04f0*/  LEA.HI R3, R29, R46, RZ, 0x8 ;  /* 0x0000002e1d037211 */ /* 0x000fc600078f40ff */
[----:B------:R-:W-:Y:S01]  /*0500*/  IMAD.IADD R44, R38, 0x1, -R11 ;  /* 0x00000001262c7824 */ /* 0x000fe200078e0a0b */
[----:B------:R-:W-:-:S04]  /*0510*/  LOP3.LUT R3, R3, 0xffffff00, RZ, 0xc0, !PT ;  /* 0xffffff0003037812 */ /* 0x000fc800078ec0ff */
[----:B------:R-:W-:Y:S01]  /*0520*/  IADD3 R11, P2, R44, R39, RZ ;  /* 0x000000272c0b7210 */ /* 0x000fe20007f5e0ff */
[----:B------:R-:W-:-:S03]  /*0530*/  IMAD.IADD R26, R46, 0x1, -R3 ;  /* 0x000000012e1a7824 */ /* 0x000fc600078e0a03 */
[----:B------:R-:W-:Y:S02]  /*0540*/  LEA.HI.X.SX32 R3, R44, R25, 0x1, P2 ;  /* 0x000000192c037211 */ /* 0x000fe400010f0eff */
[----:B-1----:R-:W-:Y:S02]  /*0550*/  IADD3 R7, P2, R0, R11, RZ ;  /* 0x0000000b00077210 */ /* 0x002fe40007f5e0ff */
[----:B------:R-:W-:Y:S02]  /*0560*/  LEA R56, P3, R11, c[0x0][0x160], 0x1 ;  /* 0x000058000b387a11 */ /* 0x000fe400078608ff */
[----:B------:R-:W-:Y:S01]  /*0570*/  IADD3 R27, P4, R26, R39, RZ ;  /* 0x000000271a1b7210 */ /* 0x000fe20007f9e0ff */
[--C-:B------:R-:W-:Y:S01]  /*0580*/  IMAD.X R10, R2, 0x1, R3.reuse, P2 ;  /* 0x00000001020a7824 */ /* 0x100fe200010e0603 */
[----:B------:R-:W-:Y:S02]  /*0590*/  LEA R6, P2, R7, c[0x0][0x160], 0x1 ;  /* 0x0000580007067a11 */ /* 0x000fe400078408ff */
[----:B------:R-:W-:-:S02]  /*05a0*/  LEA.HI.X R57, R11, c[0x0][0x164], R3, 0x1, P3 ;  /* 0x000059000b397a11 */ /* 0x000fc400018f0c03 */
[----:B------:R-:W-:Y:S02]  /*05b0*/  LEA.HI.X.SX32 R22, R26, R25, 0x1, P4 ;  /* 0x000000191a167211 */ /* 0x000fe400020f0eff */
[----:B------:R-:W-:Y:S02]  /*05c0*/  IADD3 R3, P4, R0, R27, RZ ;  /* 0x0000001b00037210 */ /* 0x000fe40007f9e0ff */
[----:B------:R-:W-:Y:S02]  /*05d0*/  LEA.HI.X R7, R7, c[0x0][0x164], R10, 0x1, P2 ;  /* 0x0000590007077a11 */ /* 0x000fe400010f0c0a */
[----:B------:R-:W-:Y:S01]  /*05e0*/  ISETP.GE.AND P3, PT, R44, 0x80, PT ;  /* 0x000000802c00780c */ /* 0x000fe20003f66270 */
[----:B------:R-:W-:Y:S01]  /*05f0*/  IMAD.X R12, R2, 0x1, R22, P4 ;  /* 0x00000001020c7824 */ /* 0x000fe200020e0616 */
[----:B------:R-:W-:Y:S02]  /*0600*/  ISETP.GT.AND P2, PT, R44, 0x7f, PT ;  /* 0x0000007f2c00780c */ /* 0x000fe40003f44270 */
[----:B------:R-:W-:-:S02]  /*0610*/  LEA R10, P4, R3, c[0x0][0x160], 0x1 ;  /* 0x00005800030a7a11 */ /* 0x000fc400078808ff */
[----:B------:R-:W-:Y:S02]  /*0620*/  PRMT R23, RZ, 0x7610, R23 ;  /* 0x00007610ff177816 */ /* 0x000fe40000000017 */
[----:B------:R-:W-:Y:S02]  /*0630*/  LEA.HI.X R11, R3, c[0x0][0x164], R12, 0x1, P4 ;  /* 0x00005900030b7a11 */ /* 0x000fe400020f0c0c */
[----:B------:R-:W-:Y:S02]  /*0640*/  PRMT R3, RZ, 0x7610, R3 ;  /* 0x00007610ff037816 */ /* 0x000fe40000000003 */
[C---:B------:R-:W-:Y:S01]  /*0650*/  LEA R54, P4, R27.reuse, c[0x0][0x160], 0x1 ;  /* 0x000058001b367a11 */ /* 0x040fe200078808ff */
[----:B------:R0:W5:Y:S01]  /*0660*/  @!P3 LDG.E.U16 R23, [R6.64+0x100] ;  /* 0x000100040617b981 */ /* 0x000162000c1e1500 */
[----:B------:R-:W-:Y:S02]  /*0670*/  IADD3 R12, R4, 0x4, RZ ;  /* 0x00000004040c7810 */ /* 0x000fe40007ffe0ff */
[----:B------:R-:W-:Y:S01]  /*0680*/  LEA.HI.X R55, R27, c[0x0][0x164], R22, 0x1, P4 ;  /* 0x000059001b377a11 */ /* 0x000fe200020f0c16 */
[----:B------:R0:W5:Y:S01]  /*0690*/  @P2 LDG.E.U16 R3, [R6.64+-0x100] ;  /* 0xffff000406032981 */ /* 0x000162000c1e1500 */
[----:B------:R-:W-:-:S02]  /*06a0*/  PRMT R27, RZ, 0x7610, R27 ;  /* 0x00007610ff1b7816 */ /* 0x000fc4000000001b */
[----:B------:R-:W-:-:S04]  /*06b0*/  PRMT R22, RZ, 0x7610, R22 ;  /* 0x00007610ff167816 */ /* 0x000fc80000000016 */
[----:B------:R-:W5:Y:S04]  /*06c0*/  @!P3 LDG.E.U16 R27, [R56.64+0x500] ;  /* 0x00050004381bb981 */ /* 0x000f68000c1e1500 */
[----:B------:R-:W5:Y:S01]  /*06d0*/  @P2 LDG.E.U16 R22, [R56.64+0x300] ;  /* 0x0003000438162981 */ /* 0x000f62000c1e1500 */
[----:B------:R-:W-:Y:S02]  /*06e0*/  PRMT R35, RZ, 0x7610, R35 ;  /* 0x00007610ff237816 */ /* 0x000fe40000000023 */
[----:B------:R-:W-:Y:S02]  /*06f0*/  PRMT R33, RZ, 0x7610, R33 ;  /* 0x00007610ff217816 */ /* 0x000fe40000000021 */
[----:B------:R-:W-:Y:S02]  /*0700*/  PRMT R32, RZ, 0x7610, R32 ;  /* 0x00007610ff207816 */ /* 0x000fe40000000020 */
[----:B--2---:R-:W-:-:S02]  /*0710*/  SEL R24, R19, RZ, !P0 ;  /* 0x000000ff13187207 */ /* 0x004fc40004000000 */
[----:B---3--:R-:W-:-:S03]  /*0720*/  SEL R28, R18, RZ, !P0 ;  /* 0x000000ff121c7207 */ /* 0x008fc60004000000 */
[----:B------:R-:W-:Y:S01]  /*0730*/  IMAD.U32 R18, R24, 0x10000, RZ ;  /* 0x0001000018127824 */ /* 0x000fe200078e00ff */
[----:B----4-:R-:W-:Y:S02]  /*0740*/  SEL R24, R17, RZ, P1 ;  /* 0x000000ff11187207 */ /* 0x010fe40000800000 */
[----:B-----5:R-:W-:Y:S01]  /*0750*/  SEL R17, R14, RZ, P1 ;  /* 0x000000ff0e117207 */ /* 0x020fe20000800000 */
[----:B------:R-:W-:Y:S01]  /*0760*/  FADD R14, RZ, -R18 ;  /* 0x80000012ff0e7221 */ /* 0x000fe20000000000 */
[----:B------:R-:W-:-:S03]  /*0770*/  LEA.HI R19, R29, R12, RZ, 0x8 ;  /* 0x0000000c1d137211 */ /* 0x000fc600078f40ff */
[----:B0-----:R-:W-:Y:S01]  /*0780*/  IMAD.U32 R6, R17, 0x10000, RZ ;  /* 0x0001000011067824 */ /* 0x001fe200078e00ff */
[----:B------:R-:W-:Y:S02]  /*0790*/  SEL R49, R5, RZ, !P5 ;  /* 0x000000ff05317207 */ /* 0x000fe40006800000 */
[----:B------:R-:W-:Y:S02]  /*07a0*/  LOP3.LUT R19, R19, 0xffffff00, RZ, 0xc0, !PT ;  /* 0xffffff0013137812 */ /* 0x000fe400078ec0ff */
[----:B------:R-:W-:Y:S02]  /*07b0*/  @P0 FSEL R14, R6, RZ, P1 ;  /* 0x000000ff060e0208 */ /* 0x000fe40000800000 */
[----:B------:R-:W-:Y:S01]  /*07c0*/  SEL R6, R16, RZ, P6 ;  /* 0x000000ff10067207 */ /* 0x000fe20003000000 */
[----:B------:R-:W-:Y:S02]  /*07d0*/  IMAD.U32 R7, R28, 0x10000, RZ ;  /* 0x000100001c077824 */ /* 0x000fe400078e00ff */
[----:B------:R-:W-:-:S02]  /*07e0*/  IMAD.U32 R17, R24, 0x10000, RZ ;  /* 0x0001000018117824 */ /* 0x000fc400078e00ff */
[----:B------:R-:W-:Y:S02]  /*07f0*/  IMAD.U32 R49, R49, 0x10000, RZ ;  /* 0x0001000031317824 */ /* 0x000fe400078e00ff */
[----:B------:R-:W-:Y:S01]  /*0800*/  IMAD.U32 R6, R6, 0x10000, RZ ;  /* 0x0001000006067824 */ /* 0x000fe200078e00ff */
[----:B------:R-:W-:Y:S01]  /*0810*/  FADD R5, RZ, -R7 ;  /* 0x80000007ff057221 */ /* 0x000fe20000000000 */
[----:B------:R-:W-:Y:S01]  /*0820*/  IMAD.IADD R24, R12, 0x1, -R19 ;  /* 0x000000010c187824 */ /* 0x000fe200078e0a13 */
[----:B------:R-:W-:Y:S01]  /*0830*/  @P0 FSEL R5, R17, RZ, P1 ;  /* 0x000000ff11050208 */ /* 0x000fe20000800000 */
[----:B------:R-:W-:Y:S01]  /*0840*/  FADD R49, RZ, -R49 ;  /* 0x80000031ff317221 */ /* 0x000fe20000000000 */
[C---:B------:R-:W-:Y:S02]  /*0850*/  ISETP.GE.AND P0, PT, R26.reuse, 0x80, PT ;  /* 0x000000801a00780c */ /* 0x040fe40003f06270 */
[----:B------:R-:W-:Y:S02]  /*0860*/  ISETP.GT.AND P1, PT, R26, 0x7f, PT ;  /* 0x0000007f1a00780c */ /* 0x000fe40003f24270 */
[----:B------:R-:W-:-:S02]  /*0870*/  SEL R45, R15, RZ, !P5 ;  /* 0x000000ff0f2d7207 */ /* 0x000fc40006800000 */
[----:B------:R-:W-:Y:S02]  /*0880*/  @P5 FSEL R49, R6, RZ, P6 ;  /* 0x000000ff06315208 */ /* 0x000fe40003000000 */
[C---:B------:R-:W-:Y:S02]  /*0890*/  IADD3 R15, P4, R24.reuse, R39, RZ ;  /* 0x00000027180f7210 */ /* 0x040fe40007f9e0ff */
[----:B------:R-:W-:Y:S01]  /*08a0*/  SEL R6, R13, RZ, P6 ;  /* 0x000000ff0d067207 */ /* 0x000fe20003000000 */
[----:B------:R-:W-:Y:S01]  /*08b0*/  IMAD.U32 R45, R45, 0x10000, RZ ;  /* 0x000100002d2d7824 */ /* 0x000fe200078e00ff */
[----:B------:R-:W-:Y:S02]  /*08c0*/  LEA.HI.X.SX32 R28, R24, R25, 0x1, P4 ;  /* 0x00000019181c7211 */ /* 0x000fe400020f0eff */
[----:B------:R-:W-:Y:S01]  /*08d0*/  PRMT R18, RZ, 0x7610, R18 ;  /* 0x00007610ff127816 */ /* 0x000fe20000000012 */
[----:B------:R-:W-:Y:S01]  /*08e0*/  IMAD.U32 R6, R6, 0x10000, RZ ;  /* 0x0001000006067824 */ /* 0x000fe200078e00ff */
[----:B------:R-:W-:Y:S01]  /*08f0*/  IADD3 R7, P4, R0, R15, RZ ;  /* 0x0000000f00077210 */ /* 0x000fe20007f9e0ff */
[----:B------:R-:W-:Y:S01]  /*0900*/  FADD R45, RZ, -R45 ;  /* 0x8000002dff2d7221 */ /* 0x000fe20000000000 */
[----:B------:R0:W2:Y:S02]  /*0910*/  @P1 LDG.E.U16 R35, [R10.64+-0x100] ;  /* 0xffff00040a231981 */ /* 0x0000a4000c1e1500 */
[----:B------:R-:W-:Y:S01]  /*0920*/  @P5 FSEL R45, R6, RZ, P6 ;  /* 0x000000ff062d5208 */ /* 0x000fe20003000000 */
[----:B------:R-:W-:Y:S01]  /*0930*/  IMAD.X R16, R2, 0x1, R28, P4 ;  /* 0x0000000102107824 */ /* 0x000fe200020e061c */
[----:B------:R0:W3:Y:S01]  /*0940*/  @!P0 LDG.E.U16 R18, [R10.64+0x100] ;  /* 0x000100040a128981 */ /* 0x0000e2000c1e1500 */
[----:B------:R-:W-:-:S02]  /*0950*/  ISETP.GE.AND P5, PT, R24, 0x80, PT ;  /* 0x000000801800780c */ /* 0x000fc40003fa6270 */
[----:B------:R-:W-:Y:S02]  /*0960*/  ISETP.GT.AND P4, PT, R24, 0x7f, PT ;  /* 0x0000007f1800780c */ /* 0x000fe40003f84270 */
[C---:B------:R-:W-:Y:S02]  /*0970*/  LEA R6, P6, R7.reuse, c[0x0][0x160], 0x1 ;  /* 0x0000580007067a11 */ /* 0x040fe400078c08ff */
[----:B------:R-:W-:Y:S02]  /*0980*/  PRMT R13, RZ, 0x7610, R13 ;  /* 0x00007610ff0d7816 */ /* 0x000fe4000000000d */
[----:B------:R-:W-:Y:S02]  /*0990*/  PRMT R19, RZ, 0x7610, R19 ;  /* 0x00007610ff137816 */ /* 0x000fe40000000013 */
[----:B------:R-:W-:Y:S02]  /*09a0*/  PRMT R17, RZ, 0x7610, R17 ;  /* 0x00007610ff117816 */ /* 0x000fe40000000011 */
[----:B------:R-:W-:Y:S01]  /*09b0*/  LEA.HI.X R7, R7, c[0x0][0x164], R16, 0x1, P6 ;  /* 0x0000590007077a11 */ /* 0x000fe200030f0c10 */
[----:B------:R-:W4:Y:S04]  /*09c0*/  @!P0 LDG.E.U16 R13, [R54.64+0x500] ;  /* 0x00050004360d8981 */ /* 0x000f28000c1e1500 */
[----:B------:R-:W5:Y:S04]  /*09d0*/  @P1 LDG.E.U16 R19, [R54.64+0x300] ;  /* 0x0003000436131981 */ /* 0x000f68000c1e1500 */
[----:B------:R1:W5:Y:S04]  /*09e0*/  @!P5 LDG.E.U16 R17, [R6.64+0x100] ;  /* 0x000100040611d981 */ /* 0x000368000c1e1500 */
[----:B------:R1:W5:Y:S01]  /*09f0*/  @P4 LDG.E.U16 R33, [R6.64+-0x100] ;  /* 0xffff000406214981 */ /* 0x000362000c1e1500 */
[----:B------:R-:W-:-:S04]  /*0a00*/  LEA R30, P6, R15, c[0x0][0x160], 0x1 ;  /* 0x000058000f1e7a11 */ /* 0x000fc800078c08ff */
[----:B------:R-:W-:Y:S02]  /*0a10*/  LEA.HI.X R31, R15, c[0x0][0x164], R28, 0x1, P6 ;  /* 0x000059000f1f7a11 */ /* 0x000fe400030f0c1c */
[----:B------:R-:W-:-:S03]  /*0a20*/  PRMT R15, RZ, 0x7610, R15 ;  /* 0x00007610ff0f7816 */ /* 0x000fc6000000000f */
[----:B------:R-:W5:Y:S04]  /*0a30*/  @P4 LDG.E.U16 R32, [R30.64+0x300] ;  /* 0x000300041e204981 */ /* 0x000f68000c1e1500 */
[----:B------:R-:W5:Y:S01]  /*0a40*/  @!P5 LDG.E.U16 R15, [R30.64+0x500] ;  /* 0x000500041e0fd981 */ /* 0x000f62000c1e1500 */
[----:B0-----:R-:W-:-:S04]  /*0a50*/  LEA.HI R10, R29, R40, RZ, 0x15 ;  /* 0x000000281d0a7211 */ /* 0x001fc800078fa8ff */
[----:B------:R-:W-:Y:S02]  /*0a60*/  LOP3.LUT R11, R10, 0xffe00000, RZ, 0xc0, !PT ;  /* 0xffe000000a0b7812 */ /* 0x000fe400078ec0ff */
[C---:B------:R-:W-:Y:S02]  /*0a70*/  LEA.HI R10, R29.reuse, R38, RZ, 0x15 ;  /* 0x000000261d0a7211 */ /* 0x040fe400078fa8ff */
[C---:B------:R-:W-:Y:S02]  /*0a80*/  LEA.HI R16, R29.reuse, R46, RZ, 0x15 ;  /* 0x0000002e1d107211 */ /* 0x040fe400078fa8ff */
[----:B-1----:R-:W-:Y:S02]  /*0a90*/  LOP3.LUT R7, R10, 0xffe00000, RZ, 0xc0, !PT ;  /* 0xffe000000a077812 */ /* 0x002fe400078ec0ff */
[----:B------:R-:W-:Y:S01]  /*0aa0*/  LEA.HI R10, R29, R12, RZ, 0x15 ;  /* 0x0000000c1d0a7211 */ /* 0x000fe200078fa8ff */
[----:B------:R-:W-:Y:S01]  /*0ab0*/  IMAD.IADD R40, R40, 0x1, -R11 ;  /* 0x0000000128287824 */ /* 0x000fe200078e0a0b */
[----:B------:R-:W-:Y:S01]  /*0ac0*/  IADD3 R6, R4, 0x5, RZ ;  /* 0x0000000504067810 */ /* 0x000fe20007ffe0ff */
[----:B------:R-:W-:Y:S01]  /*0ad0*/  IMAD.IADD R38, R38, 0x1, -R7 ;  /* 0x0000000126267824 */ /* 0x000fe200078e0a07 */
[----:B------:R-:W-:-:S02]  /*0ae0*/  LOP3.LUT R11, R16, 0xffe00000, RZ, 0xc0, !PT ;  /* 0xffe00000100b7812 */ /* 0x000fc400078ec0ff */
[----:B------:R-:W-:Y:S02]  /*0af0*/  LOP3.LUT R43, R10, 0xffe00000, RZ, 0xc0, !PT ;  /* 0xffe000000a2b7812 */ /* 0x000fe400078ec0ff */
[CC--:B------:R-:W-:Y:S02]  /*0b00*/  LEA.HI R7, R29.reuse, R6.reuse, RZ, 0x8 ;  /* 0x000000061d077211 */ /* 0x0c0fe400078f40ff */
[----:B------:R-:W-:Y:S01]  /*0b10*/  LEA.HI R10, R29, R6, RZ, 0x15 ;  /* 0x000000061d0a7211 */ /* 0x000fe200078fa8ff */
[----:B------:R-:W-:Y:S01]  /*0b20*/  IMAD.IADD R46, R46, 0x1, -R11 ;  /* 0x000000012e2e7824 */ /* 0x000fe200078e0a0b */
[----:B------:R-:W-:Y:S02]  /*0b30*/  LOP3.LUT R7, R7, 0xffffff00, RZ, 0xc0, !PT ;  /* 0xffffff0007077812 */ /* 0x000fe400078ec0ff */
[----:B------:R-:W-:Y:S02]  /*0b40*/  LOP3.LUT R11, R10, 0xffe00000, RZ, 0xc0, !PT ;  /* 0xffe000000a0b7812 */ /* 0x000fe400078ec0ff */
[----:B------:R-:W-:Y:S01]  /*0b50*/  IADD3 R10, R4, 0x6, RZ ;  /* 0x00000006040a7810 */ /* 0x000fe20007ffe0ff */
[----:B------:R-:W-:-:S02]  /*0b60*/  IMAD.IADD R43, R12, 0x1, -R43 ;  /* 0x000000010c2b7824 */ /* 0x000fc400078e0a2b */
[C---:B------:R-:W-:Y:S02]  /*0b70*/  IMAD.IADD R48, R6.reuse, 0x1, -R7 ;  /* 0x0000000106307824 */ /* 0x040fe400078e0a07 */
[----:B------:R-:W-:Y:S01]  /*0b80*/  IMAD.IADD R12, R6, 0x1, -R11 ;  /* 0x00000001060c7824 */ /* 0x000fe200078e0a0b */
[CC--:B------:R-:W-:Y:S02]  /*0b90*/  LEA.HI R6, R29.reuse, R10.reuse, RZ, 0x8 ;  /* 0x0000000a1d067211 */ /* 0x0c0fe400078f40ff */
[----:B------:R-:W-:Y:S02]  /*0ba0*/  LEA.HI R11, R29, R10, RZ, 0x15 ;  /* 0x0000000a1d0b7211 */ /* 0x000fe400078fa8ff */
[----:B------:R-:W-:Y:S02]  /*0bb0*/  LOP3.LUT R7, R6, 0xffffff00, RZ, 0xc0, !PT ;  /* 0xffffff0006077812 */ /* 0x000fe400078ec0ff */
[----:B------:R-:W-:Y:S02]  /*0bc0*/  IADD3 R6, R4, 0x7, RZ ;  /* 0x0000000704067810 */ /* 0x000fe40007ffe0ff */
[----:B------:R-:W-:Y:S01]  /*0bd0*/  LOP3.LUT R11, R11, 0xffe00000, RZ, 0xc0, !PT ;  /* 0xffe000000b0b7812 */ /* 0x000fe200078ec0ff */
[----:B------:R-:W-:Y:S01]  /*0be0*/  IMAD.IADD R28, R10, 0x1, -R7 ;  /* 0x000000010a1c7824 */ /* 0x000fe200078e0a07 */
[----:B------:R-:W-:-:S02]  /*0bf0*/  LEA.HI R7, R29, R6, RZ, 0x8 ;  /* 0x000000061d077211 */ /* 0x000fc400078f40ff */
[----:B------:R-:W-:Y:S01]  /*0c00*/  LEA.HI R29, R29, R6, RZ, 0x15 ;  /* 0x000000061d1d7211 */ /* 0x000fe200078fa8ff */
[----:B------:R-:W-:Y:S01]  /*0c10*/  IMAD.IADD R11, R10, 0x1, -R11 ;  /* 0x000000010a0b7824 */ /* 0x000fe200078e0a0b */
[----:B------:R-:W-:Y:S02]  /*0c20*/  LOP3.LUT R7, R7, 0xffffff00, RZ, 0xc0, !PT ;  /* 0xffffff0007077812 */ /* 0x000fe400078ec0ff */
[----:B------:R-:W-:Y:S02]  /*0c30*/  LOP3.LUT R29, R29, 0xffe00000, RZ, 0xc0, !PT ;  /* 0xffe000001d1d7812 */ /* 0x000fe400078ec0ff */
[----:B------:R-:W-:Y:S02]  /*0c40*/  SEL R10, R27, RZ, !P3 ;  /* 0x000000ff1b0a7207 */ /* 0x000fe40005800000 */
[----:B------:R-:W-:Y:S02]  /*0c50*/  SEL R23, R23, RZ, !P3 ;  /* 0x000000ff17177207 */ /* 0x000fe40005800000 */
[----:B------:R-:W-:Y:S01]  /*0c60*/  SEL R27, R3, RZ, P2 ;  /* 0x000000ff031b7207 */ /* 0x000fe20001000000 */
[----:B------:R-:W-:-:S02]  /*0c70*/  IMAD.IADD R16, R6, 0x1, -R7 ;  /* 0x0000000106107824 */ /* 0x000fc400078e0a07 */
[----:B------:R-:W-:Y:S01]  /*0c80*/  IMAD.IADD R6, R6, 0x1, -R29 ;  /* 0x0000000106067824 */ /* 0x000fe200078e0a1d */
[----:B------:R-:W-:Y:S01]  /*0c90*/  SEL R29, R22, RZ, P2 ;  /* 0x000000ff161d7207 */ /* 0x000fe20001000000 */
[----:B------:R-:W-:Y:S01]  /*0ca0*/  IMAD.U32 R23, R23, 0x10000, RZ ;  /* 0x0001000017177824 */ /* 0x000fe200078e00ff */
[----:B------:R0:W5:Y:S01]  /*0cb0*/  LDG.E.U16 R7, [R8.64+0x400] ;  /* 0x0004000408077981 */ /* 0x000162000c1e1500 */
[----:B------:R-:W-:Y:S01]  /*0cc0*/  IMAD.U32 R22, R27, 0x10000, RZ ;  /* 0x000100001b167824 */ /* 0x000fe200078e00ff */
[C---:B------:R-:W-:Y:S01]  /*0cd0*/  IADD3 R27, P6, R48.reuse, R39, RZ ;  /* 0x00000027301b7210 */ /* 0x040fe20007fde0ff */
[----:B------:R-:W-:Y:S01]  /*0ce0*/  FADD R3, RZ, -R23 ;  /* 0x80000017ff037221 */ /* 0x000fe20000000000 */
[----:B------:R-:W-:Y:S02]  /*0cf0*/  IMAD.U32 R23, R29, 0x10000, RZ ;  /* 0x000100001d177824 */ /* 0x000fe400078e00ff */
[----:B------:R-:W-:Y:S02]  /*0d00*/  LEA.HI.X.SX32 R29, R48, R25, 0x1, P6 ;  /* 0x00000019301d7211 */ /* 0x000fe400030f0eff */
[----:B0-----:R-:W-:Y:S01]  /*0d10*/  IADD3 R8, P6, R0, R27, RZ ;  /* 0x0000001b00087210 */ /* 0x001fe20007fde0ff */
[----:B------:R-:W-:Y:S01]  /*0d20*/  IMAD.U32 R10, R10, 0x10000, RZ ;  /* 0x000100000a0a7824 */ /* 0x000fe200078e00ff */
[----:B------:R-:W-:-:S03]  /*0d30*/  @P3 FSEL R3, R22, RZ, P2 ;  /* 0x000000ff16033208 */ /* 0x000fc60001000000 */
[----:B------:R-:W-:Y:S01]  /*0d40*/  IMAD.X R9, R2, 0x1, R29, P6 ;  /* 0x0000000102097824 */ /* 0x000fe200030e061d */
[----:B------:R-:W-:Y:S01]  /*0d50*/  LEA R22, P6, R8, c[0x0][0x160], 0x1 ;  /* 0x0000580008167a11 */ /* 0x000fe200078c08ff */
[----:B------:R-:W-:Y:S01]  /*0d60*/  FADD R10, RZ, -R10 ;  /* 0x8000000aff0a7221 */ /* 0x000fe20000000000 */
[----:B------:R-:W-:Y:S02]  /*0d70*/  @P3 FSEL R10, R23, RZ, P2 ;  /* 0x000000ff170a3208 */ /* 0x000fe40001000000 */
[----:B------:R-:W-:Y:S02]  /*0d80*/  LEA.HI.X R23, R8, c[0x0][0x164], R9, 0x1, P6 ;  /* 0x0000590008177a11 */ /* 0x000fe400030f0c09 */
[C---:B------:R-:W-:Y:S01]  /*0d90*/  ISETP.GE.AND P3, PT, R48.reuse, 0x80, PT ;  /* 0x000000803000780c */ /* 0x040fe20003f66270 */
[----:B------:R0:W5:Y:S01]  /*0da0*/  LDG.E.U16 R9, [R20.64+0x400] ;  /* 0x0004000414097981 */ /* 0x000162000c1e1500 */
[----:B------:R-:W-:Y:S02]  /*0db0*/  ISETP.GT.AND P2, PT, R48, 0x7f, PT ;  /* 0x0000007f3000780c */ /* 0x000fe40003f44270 */
[----:B------:R-:W-:-:S02]  /*0dc0*/  PRMT R36, RZ, 0x7610, R36 ;  /* 0x00007610ff247816 */ /* 0x000fc40000000024 */
[----:B------:R-:W-:-:S07]  /*0dd0*/  PRMT R42, RZ, 0x7610, R42 ;  /* 0x00007610ff2a7816 */ /* 0x000fce000000002a */
[----:B------:R1:W5:Y:S04]  /*0de0*/  @!P3 LDG.E.U16 R36, [R22.64+0x100] ;  /* 0x000100041624b981 */ /* 0x000368000c1e1500 */
[----:B------:R1:W5:Y:S01]  /*0df0*/  @P2 LDG.E.U16 R42, [R22.64+-0x100] ;  /* 0xffff0004162a2981 */ /* 0x000362000c1e1500 */
[----:B------:R-:W-:Y:S02]  /*0e00*/  PRMT R51, RZ, 0x7610, R51 ;  /* 0x00007610ff337816 */ /* 0x000fe40000000033 */
[CC--:B------:R-:W-:Y:S02]  /*0e10*/  IADD3 R26, R0.reuse, R39.reuse, R26 ;  /* 0x00000027001a7210 */ /* 0x0c0fe40007ffe01a */
[CC--:B------:R-:W-:Y:S02]  /*0e20*/  IADD3 R24, R0.reuse, R39.reuse, R24 ;  /* 0x0000002700187210 */ /* 0x0c0fe40007ffe018 */
[----:B------:R-:W-:-:S02]  /*0e30*/  IADD3 R48, R0, R39, R48 ;  /* 0x0000002700307210 */ /* 0x000fc40007ffe030 */
[----:B------:R-:W-:Y:S02]  /*0e40*/  PRMT R47, RZ, 0x7610, R47 ;  /* 0x00007610ff2f7816 */ /* 0x000fe4000000002f */
[----:B------:R-:W-:Y:S02]  /*0e50*/  PRMT R41, RZ, 0x7610, R41 ;  /* 0x00007610ff297816 */ /* 0x000fe40000000029 */
[----:B------:R-:W-:Y:S02]  /*0e60*/  PRMT R37, RZ, 0x7610, R37 ;  /* 0x00007610ff257816 */ /* 0x000fe40000000025 */
[----:B--2---:R-:W-:Y:S02]  /*0e70*/  SEL R8, R35, RZ, P1 ;  /* 0x000000ff23087207 */ /* 0x004fe40000800000 */
[----:B---3--:R-:W-:-:S03]  /*0e80*/  SEL R18, R18, RZ, !P0 ;  /* 0x000000ff12127207 */ /* 0x008fc60004000000 */
[----:B------:R-:W-:Y:S02]  /*0e90*/  IMAD.U32 R8, R8, 0x10000, RZ ;  /* 0x0001000008087824 */ /* 0x000fe400078e00ff */
[----:B------:R-:W-:-:S04]  /*0ea0*/  IMAD.U32 R18, R18, 0x10000, RZ ;  /* 0x0001000012127824 */ /* 0x000fc800078e00ff */
[----:B------:R-:W-:Y:S01]  /*0eb0*/  FADD R18, RZ, -R18 ;  /* 0x80000012ff127221 */ /* 0x000fe20000000000 */
[----:B------:R-:W-:Y:S02]  /*0ec0*/  @P0 FSEL R18, R8, RZ, P1 ;  /* 0x000000ff08120208 */ /* 0x000fe40000800000 */
[----:B----4-:R-:W-:Y:S02]  /*0ed0*/  SEL R8, R13, RZ, !P0 ;  /* 0x000000ff0d087207 */ /* 0x010fe40004000000 */
[----:B-----5:R-:W-:Y:S02]  /*0ee0*/  SEL R13, R19, RZ, P1 ;  /* 0x000000ff130d7207 */ /* 0x020fe40000800000 */
[----:B------:R-:W-:Y:S02]  /*0ef0*/  SEL R17, R17, RZ, !P5 ;  /* 0x000000ff11117207 */ /* 0x000fe40006800000 */
[----:B------:R-:W-:-:S03]  /*0f00*/  SEL R19, R33, RZ, P4 ;  /* 0x000000ff21137207 */ /* 0x000fc60002000000 */
[----:B------:R-:W-:Y:S02]  /*0f10*/  IMAD.U32 R17, R17, 0x10000, RZ ;  /* 0x0001000011117824 */ /* 0x000fe400078e00ff */
[----:B-1----:R-:W-:Y:S02]  /*0f20*/  IMAD.U32 R22, R13, 0x10000, RZ ;  /* 0x000100000d167824 */ /* 0x002fe400078e00ff */
[----:B------:R-:W-:Y:S01]  /*0f30*/  IMAD.U32 R19, R19, 0x10000, RZ ;  /* 0x0001000013137824 */ /* 0x000fe200078e00ff */
[----:B------:R-:W-:Y:S01]  /*0f40*/  IADD3 R13, P6, R28, R39, RZ ;  /* 0x000000271c0d7210 */ /* 0x000fe20007fde0ff */
[----:B------:R-:W-:Y:S01]  /*0f50*/  FADD R17, RZ, -R17 ;  /* 0x80000011ff117221 */ /* 0x000fe20000000000 */
[----:B------:R-:W-:Y:S02]  /*0f60*/  IMAD.U32 R8, R8, 0x10000, RZ ;  /* 0x0001000008087824 */ /* 0x000fe400078e00ff */
[----:B------:R-:W-:Y:S02]  /*0f70*/  @P5 FSEL R17, R19, RZ, P4 ;  /* 0x000000ff13115208 */ /* 0x000fe40002000000 */
[----:B------:R-:W-:-:S02]  /*0f80*/  LEA.HI.X.SX32 R19, R28, R25, 0x1, P6 ;  /* 0x000000191c137211 */ /* 0x000fc400030f0eff */
[----:B0-----:R-:W-:Y:S01]  /*0f90*/  IADD3 R20, P6, R0, R13, RZ ;  /* 0x0000000d00147210 */ /* 0x001fe20007fde0ff */
[----:B------:R-:W-:Y:S01]  /*0fa0*/  FADD R8, RZ, -R8 ;  /* 0x80000008ff087221 */ /* 0x000fe20000000000 */
[----:B------:R-:W-:-:S03]  /*0fb0*/  @P0 FSEL R8, R22, RZ, P1 ;  /* 0x000000ff16080208 */ /* 0x000fc60000800000 */
[----:B------:R-:W-:Y:S01]  /*0fc0*/  IMAD.X R21, R2, 0x1, R19, P6 ;  /* 0x0000000102157824 */ /* 0x000fe200030e0613 */
[C---:B------:R-:W-:Y:S02]  /*0fd0*/  LEA R22, P6, R20.reuse, c[0x0][0x160], 0x1 ;  /* 0x0000580014167a11 */ /* 0x040fe400078c08ff */
[----:B------:R-:W-:Y:S02]  /*0fe0*/  SEL R15, R15, RZ, !P5 ;  /* 0x000000ff0f0f7207 */ /* 0x000fe40006800000 */
[----:B------:R-:W-:Y:S02]  /*0ff0*/  LEA.HI.X R23, R20, c[0x0][0x164], R21, 0x1, P6 ;  /* 0x0000590014177a11 */ /* 0x000fe400030f0c15 */
[----:B------:R-:W-:Y:S01]  /*1000*/  SEL R20, R32, RZ, P4 ;  /* 0x000000ff20147207 */ /* 0x000fe20002000000 */
[----:B------:R-:W-:Y:S01]  /*1010*/  IMAD.U32 R15, R15, 0x10000, RZ ;  /* 0x000100000f0f7824 */ /* 0x000fe200078e00ff */
[----:B------:R-:W-:-:S03]  /*1020*/  ISETP.GE.AND P1, PT, R28, 0x80, PT ;  /* 0x000000801c00780c */ /* 0x000fc60003f26270 */
[----:B------:R-:W-:Y:S01]  /*1030*/  IMAD.U32 R20, R20, 0x10000, RZ ;  /* 0x0001000014147824 */ /* 0x000fe200078e00ff */
[----:B------:R-:W-:Y:S01]  /*1040*/  ISETP.GT.AND P0, PT, R28, 0x7f, PT ;  /* 0x0000007f1c00780c */ /* 0x000fe20003f04270 */
[----:B------:R-:W-:-:S03]  /*1050*/  FADD R15, RZ, -R15 ;  /* 0x8000000fff0f7221 */ /* 0x000fc60000000000 */
[----:B------:R-:W-:Y:S02]  /*1060*/  @P5 FSEL R15, R20, RZ, P4 ;  /* 0x000000ff140f5208 */ /* 0x000fe40002000000 */
[C---:B------:R-:W-:Y:S02]  /*1070*/  LEA R20, P4, R27.reuse, c[0x0][0x160], 0x1 ;  /* 0x000058001b147a11 */ /* 0x040fe400078808ff */
[----:B------:R-:W-:Y:S01]  /*1080*/  PRMT R33, RZ, 0x7610, R33 ;  /* 0x00007610ff217816 */ /* 0x000fe20000000021 */
[----:B------:R0:W2:Y:S01]  /*1090*/  @!P1 LDG.E.U16 R51, [R22.64+0x100] ;  /* 0x0001000416339981 */ /* 0x0000a2000c1e1500 */
[----:B------:R-:W-:Y:S02]  /*10a0*/  LEA.HI.X R21, R27, c[0x0][0x164], R29, 0x1, P4 ;  /* 0x000059001b157a11 */ /* 0x000fe400020f0c1d */
[-C--:B------:R-:W-:Y:S02]  /*10b0*/  IADD3 R27, P6, R16, R39.reuse, RZ ;  /* 0x00000027101b7210 */ /* 0x080fe40007fde0ff */
[----:B------:R0:W3:Y:S01]  /*10c0*/  @P0 LDG.E.U16 R33, [R22.64+-0x100] ;  /* 0xffff000416210981 */ /* 0x0000e2000c1e1500 */
[----:B------:R-:W-:-:S02]  /*10d0*/  IADD3 R28, R0, R39, R28 ;  /* 0x00000027001c7210 */ /* 0x000fc40007ffe01c */
[----:B------:R-:W-:Y:S01]  /*10e0*/  LEA.HI.X.SX32 R32, R16, R25, 0x1, P6 ;  /* 0x0000001910207211 */ /* 0x000fe200030f0eff */
[----:B------:R1:W4:Y:S01]  /*10f0*/  @!P3 LDG.E.U16 R47, [R20.64+0x500] ;  /* 0x00050004142fb981 */ /* 0x000322000c1e1500 */
[-C--:B------:R-:W-:Y:S02]  /*1100*/  IADD3 R25, R0, R39.reuse, R52 ;  /* 0x0000002700197210 */ /* 0x080fe40007ffe034 */
[C---:B------:R-:W-:Y:S02]  /*1110*/  ISETP.GE.AND P5, PT, R16.reuse, 0x80, PT ;  /* 0x000000801000780c */ /* 0x040fe40003fa6270 */
[----:B------:R-:W-:Y:S02]  /*1120*/  ISETP.GT.AND P4, PT, R16, 0x7f, PT ;  /* 0x0000007f1000780c */ /* 0x000fe40003f84270 */
[CC--:B0-----:R-:W-:Y:S02]  /*1130*/  IADD3 R23, R0.reuse, R39.reuse, R50 ;  /* 0x0000002700177210 */ /* 0x0c1fe40007ffe032 */
[----:B------:R-:W-:-:S02]  /*1140*/  IADD3 R22, R0, R39, R44 ;  /* 0x0000002700167210 */ /* 0x000fc40007ffe02c */
[C---:B------:R-:W-:Y:S02]  /*1150*/  IADD3 R39, R0.reuse, R39, R16 ;  /* 0x0000002700277210 */ /* 0x040fe40007ffe010 */
[----:B------:R-:W-:Y:S02]  /*1160*/  IADD3 R16, P6, R0, R27, RZ ;  /* 0x0000001b00107210 */ /* 0x000fe40007fde0ff */
[----:B------:R-:W-:Y:S01]  /*1170*/  PRMT R35, RZ, 0x7610, R35 ;  /* 0x00007610ff237816 */ /* 0x000fe20000000023 */
[----:B------:R0:W5:Y:S02]  /*1180*/  LDG.E.U16 R0, [R56.64+0x400] ;  /* 0x0004000438007981 */ /* 0x000164000c1e1500 */
[----:B------:R-:W-:Y:S01]  /*1190*/  IMAD.X R29, R2, 0x1, R32, P6 ;  /* 0x00000001021d7824 */ /* 0x000fe200030e0620 */
[----:B------:R-:W-:Y:S01]  /*11a0*/  LEA R52, P6, R16, c[0x0][0x160], 0x1 ;  /* 0x0000580010347a11 */ /* 0x000fe200078c08ff */
[----:B------:R4:W5:Y:S01]  /*11b0*/  LDG.E.U16 R2, [R54.64+0x400] ;  /* 0x0004000436027981 */ /* 0x000962000c1e1500 */
[----:B------:R-:W-:-:S02]  /*11c0*/  PRMT R50, RZ, 0x7610, R50 ;  /* 0x00007610ff327816 */ /* 0x000fc40000000032 */
[----:B------:R-:W-:Y:S02]  /*11d0*/  LEA.HI.X R53, R16, c[0x0][0x164], R29, 0x1, P6 ;  /* 0x0000590010357a11 */ /* 0x000fe400030f0c1d */
[----:B------:R0:W5:Y:S01]  /*11e0*/  LDG.E.U16 R16, [R30.64+0x400] ;  /* 0x000400041e107981 */ /* 0x000162000c1e1500 */
[----:B------:R-:W-:-:S03]  /*11f0*/  PRMT R44, RZ, 0x7610, R44 ;  /* 0x00007610ff2c7816 */ /* 0x000fc6000000002c */
[----:B------:R1:W5:Y:S04]  /*1200*/  @!P5 LDG.E.U16 R35, [R52.64+0x100] ;  /* 0x000100043423d981 */ /* 0x000368000c1e1500 */
[----:B------:R1:W5:Y:S01]  /*1210*/  @P4 LDG.E.U16 R50, [R52.64+-0x100] ;  /* 0xffff000434324981 */ /* 0x000362000c1e1500 */
[----:B0-----:R-:W-:-:S03]  /*1220*/  LEA R30, P6, R13, c[0x0][0x160], 0x1 ;  /* 0x000058000d1e7a11 */ /* 0x001fc600078c08ff */
[----:B------:R0:W5:Y:S01]  /*1230*/  @P2 LDG.E.U16 R44, [R20.64+0x300] ;  /* 0x00030004142c2981 */ /* 0x000162000c1e1500 */
[----:B------:R-:W-:-:S03]  /*1240*/  LEA.HI.X R31, R13, c[0x0][0x164], R19, 0x1, P6 ;  /* 0x000059000d1f7a11 */ /* 0x000fc600030f0c13 */
[----:B------:R0:W5:Y:S01]  /*1250*/  LDG.E.U16 R13, [R20.64+0x400] ;  /* 0x00040004140d7981 */ /* 0x000162000c1e1500 */
[----:B-1----:R-:W-:Y:S01]  /*1260*/  PRMT R52, RZ, 0x7610, R52 ;  /* 0x00007610ff347816 */ /* 0x002fe20000000034 */
[----:B------:R-:W-:Y:S02]  /*1270*/  IMAD.MOV.U32 R53, RZ, RZ, 0x2 ;  /* 0x00000002ff357424 */ /* 0x000fe400078e00ff */
[----:B------:R1:W5:Y:S04]  /*1280*/  @P0 LDG.E.U16 R41, [R30.64+0x300] ;  /* 0x000300041e290981 */ /* 0x000368000c1e1500 */
[----:B------:R1:W5:Y:S01]  /*1290*/  @!P1 LDG.E.U16 R52, [R30.64+0x500] ;  /* 0x000500041e349981 */ /* 0x000362000c1e1500 */
[----:B0-----:R-:W-:-:S03]  /*12a0*/  IMAD.WIDE R20, R25, R53, c[0x0][0x160] ;  /* 0x0000580019147625 */ /* 0x001fc600078e0235 */
[----:B------:R1:W5:Y:S04]  /*12b0*/  LDG.E.U16 R19, [R30.64+0x400] ;  /* 0x000400041e137981 */ /* 0x000368000c1e1500 */
[----:B------:R0:W5:Y:S01]  /*12c0*/  LDG.E.U16 R20, [R20.64] ;  /* 0x0000000414147981 */ /* 0x000162000c1e1500 */
[----:B-1----:R-:W-:-:S05]  /*12d0*/  IMAD.WIDE R30, R23, R53, c[0x0][0x160] ;  /* 0x00005800171e7625 */ /* 0x002fca00078e0235 */
[----:B0-----:R0:W5:Y:S01]  /*12e0*/  LDG.E.U16 R21, [R30.64] ;  /* 0x000000041e157981 */ /* 0x001162000c1e1500 */
[----:B------:R-:W-:-:S04]  /*12f0*/  IMAD.WIDE R22, R22, R53, c[0x0][0x160] ;  /* 0x0000580016167625 */ /* 0x000fc800078e0235 */
[-C--:B------:R-:W-:Y:S02]  /*1300*/  IMAD.WIDE R28, R28, R53.reuse, c[0x0][0x160] ;  /* 0x000058001c1c7625 */ /* 0x080fe400078e0235 */
[----:B------:R1:W5:Y:S02]  /*1310*/  LDG.E.U16 R22, [R22.64] ;  /* 0x0000000416167981 */ /* 0x000364000c1e1500 */
[----:B0-----:R-:W-:Y:S01]  /*1320*/  IMAD.WIDE R30, R26, R53, c[0x0][0x160] ;  /* 0x000058001a1e7625 */ /* 0x001fe200078e0235 */
[----:B------:R-:W-:-:S04]  /*1330*/  LEA R26, P6, R27, c[0x0][0x160], 0x1 ;  /* 0x000058001b1a7a11 */ /* 0x000fc800078c08ff */
[----:B------:R-:W-:Y:S01]  /*1340*/  LEA.HI.X R27, R27, c[0x0][0x164], R32, 0x1, P6 ;  /* 0x000059001b1b7a11 */ /* 0x000fe200030f0c20 */
[-C--:B------:R-:W-:Y:S01]  /*1350*/  IMAD.WIDE R24, R24, R53.reuse, c[0x0][0x160] ;  /* 0x0000580018187625 */ /* 0x080fe200078e0235 */
[----:B-1----:R0:W5:Y:S04]  /*1360*/  LDG.E.U16 R23, [R30.64] ;  /* 0x000000041e177981 */ /* 0x002168000c1e1500 */
[----:B------:R1:W5:Y:S04]  /*1370*/  @!P5 LDG.E.U16 R37, [R26.64+0x500] ;  /* 0x000500041a25d981 */ /* 0x000368000c1e1500 */
[----:B------:R1:W5:Y:S01]  /*1380*/  LDG.E.U16 R32, [R28.64] ;  /* 0x000000041c207981 */ /* 0x000362000c1e1500 */
[----:B0-----:R-:W-:-:S03]  /*1390*/  IMAD.WIDE R30, R48, R53, c[0x0][0x160] ;  /* 0x00005800301e7625 */ /* 0x001fc600078e0235 */
[----:B------:R0:W5:Y:S01]  /*13a0*/  LDG.E.U16 R24, [R24.64] ;  /* 0x0000000418187981 */ /* 0x000162000c1e1500 */
[----:B-1----:R-:W-:Y:S01]  /*13b0*/  IMAD.WIDE R28, R39, R53, c[0x0][0x160] ;  /* 0x00005800271c7625 */ /* 0x002fe200078e0235 */
[----:B------:R-:W-:Y:S02]  /*13c0*/  PRMT R48, RZ, 0x7610, R48 ;  /* 0x00007610ff307816 */ /* 0x000fe40000000030 */
[----:B------:R1:W5:Y:S01]  /*13d0*/  LDG.E.U16 R39, [R26.64+0x400] ;  /* 0x000400041a277981 */ /* 0x000362000c1e1500 */
[----:B------:R-:W-:-:S03]  /*13e0*/  IMAD.MOV.U32 R53, RZ, RZ, 0x4 ;  /* 0x00000004ff357424 */ /* 0x000fc600078e00ff */
[----:B0-----:R0:W5:Y:S04]  /*13f0*/  LDG.E.U16 R25, [R30.64] ;  /* 0x000000041e197981 */ /* 0x001168000c1e1500 */
[----:B------:R1:W5:Y:S01]  /*1400*/  @P4 LDG.E.U16 R48, [R26.64+0x300] ;  /* 0x000300041a304981 */ /* 0x000362000c1e1500 */
[----:B------:R-:W-:-:S03]  /*1410*/  SEL R42, R42, RZ, P2 ;  /* 0x000000ff2a2a7207 */ /* 0x000fc60001000000 */
[----:B------:R2:W5:Y:S01]  /*1420*/  LDG.E.U16 R28, [R28.64] ;  /* 0x000000041c1c7981 */ /* 0x000562000c1e1500 */
[----:B0-----:R-:W-:-:S06]  /*1430*/  IMAD.WIDE R30, R40, R53, c[0x0][0x170] ;  /* 0x00005c00281e7625 */ /* 0x001fcc00078e0235 */
[----:B------:R3:W5:Y:S01]  /*1440*/  LDG.E.EL R30, [R30.64] ;  /* 0x000000041e1e7981 */ /* 0x000762000c2e1900 */
[----:B-1----:R-:W-:Y:S01]  /*1450*/  IMAD.U32 R26, R42, 0x10000, RZ ;  /* 0x000100002a1a7824 */ /* 0x002fe200078e00ff */
[----:B----4-:R-:W-:Y:S02]  /*1460*/  SEL R54, R47, RZ, !P3 ;  /* 0x000000ff2f367207 */ /* 0x010fe40005800000 */
[----:B------:R-:W-:-:S05]  /*1470*/  SEL R47, R36, RZ, !P3 ;  /* 0x000000ff242f7207 */ /* 0x000fca0005800000 */
[----:B------:R-:W-:-:S04]  /*1480*/  IMAD.U32 R47, R47, 0x10000, RZ ;  /* 0x000100002f2f7824 */ /* 0x000fc800078e00ff */
[----:B--2---:R-:W-:Y:S01]  /*1490*/  FADD R29, RZ, -R47 ;  /* 0x8000002fff1d7221 */ /* 0x004fe20000000000 */
[----:B------:R-:W-:Y:S02]  /*14a0*/  @P3 FSEL R29, R26, RZ, P2 ;  /* 0x000000ff1a1d3208 */ /* 0x000fe40001000000 */
[----:B------:R-:W-:Y:S01]  /*14b0*/  SEL R26, R51, RZ, !P1 ;  /* 0x000000ff331a7207 */ /* 0x000fe20004800000 */
[----:B------:R-:W-:Y:S01]  /*14c0*/  IMAD.U32 R36, R54, 0x10000, RZ ;  /* 0x0001000036247824 */ /* 0x000fe200078e00ff */
[----:B---3--:R-:W-:-:S03]  /*14d0*/  SEL R31, R33, RZ, P0 ;  /* 0x000000ff211f7207 */ /* 0x008fc60000000000 */
[----:B------:R-:W-:Y:S01]  /*14e0*/  IMAD.U32 R26, R26, 0x10000, RZ ;  /* 0x000100001a1a7824 */ /* 0x000fe200078e00ff */
[----:B------:R-:W-:Y:S01]  /*14f0*/  FADD R36, RZ, -R36 ;  /* 0x80000024ff247221 */ /* 0x000fe20000000000 */
[----:B-----5:R-:W-:-:S05]  /*1500*/  SEL R44, R44, RZ, P2 ;  /* 0x000000ff2c2c7207 */ /* 0x020fca0001000000 */
[----:B------:R-:W-:Y:S01]  /*1510*/  IMAD.U32 R27, R44, 0x10000, RZ ;  /* 0x000100002c1b7824 */ /* 0x000fe200078e00ff */
[----:B------:R-:W-:Y:S01]  /*1520*/  SEL R42, R41, RZ, P0 ;  /* 0x000000ff292a7207 */ /* 0x000fe20000000000 */
[----:B------:R-:W-:-:S03]  /*1530*/  FADD R41, RZ, -R26 ;  /* 0x8000001aff297221 */ /* 0x000fc60000000000 */
[----:B------:R-:W-:Y:S01]  /*1540*/  @P3 FSEL R36, R27, RZ, P2 ;  /* 0x000000ff1b243208 */ /* 0x000fe20001000000 */
[----:B------:R-:W-:Y:S01]  /*1550*/  IMAD.U32 R26, R31, 0x10000, RZ ;  /* 0x000100001f1a7824 */ /* 0x000fe200078e00ff */
[----:B------:R-:W-:Y:S02]  /*1560*/  SEL R27, R52, RZ, !P1 ;  /* 0x000000ff341b7207 */ /* 0x000fe40004800000 */
[----:B------:R-:W-:Y:S02]  /*1570*/  SEL R35, R35, RZ, !P5 ;  /* 0x000000ff23237207 */ /* 0x000fe40006800000 */
[----:B------:R-:W-:Y:S01]  /*1580*/  SEL R50, R50, RZ, P4 ;  /* 0x000000ff32327207 */ /* 0x000fe20002000000 */
[----:B------:R-:W-:Y:S01]  /*1590*/  IMAD.U32 R27, R27, 0x10000, RZ ;  /* 0x000100001b1b7824 */ /* 0x000fe200078e00ff */
[----:B------:R-:W-:Y:S01]  /*15a0*/  @P1 FSEL R41, R26, RZ, P0 ;  /* 0x000000ff1a291208 */ /* 0x000fe20000000000 */
[----:B------:R-:W-:Y:S02]  /*15b0*/  IMAD.U32 R35, R35, 0x10000, RZ ;  /* 0x0001000023237824 */ /* 0x000fe400078e00ff */
[----:B------:R-:W-:Y:S01]  /*15c0*/  IMAD.U32 R50, R50, 0x10000, RZ ;  /* 0x0001000032327824 */ /* 0x000fe200078e00ff */
[----:B------:R-:W-:Y:S01]  /*15d0*/  FADD R33, RZ, -R27 ;  /* 0x8000001bff217221 */ /* 0x000fe20000000000 */
[----:B------:R-:W-:-:S02]  /*15e0*/  IMAD.U32 R27, R42, 0x10000, RZ ;  /* 0x000100002a1b7824 */ /* 0x000fc400078e00ff */
[----:B------:R-:W-:-:S03]  /*15f0*/  IMAD.MOV.U32 R47, RZ, RZ, 0x4 ;  /* 0x00000004ff2f7424 */ /* 0x000fc600078e00ff */
[----:B------:R-:W-:Y:S02]  /*1600*/  @P1 FSEL R33, R27, RZ, P0 ;  /* 0x000000ff1b211208 */ /* 0x000fe40000000000 */
[----:B------:R-:W-:Y:S01]  /*1610*/  SEL R26, R37, RZ, !P5 ;  /* 0x000000ff251a7207 */ /* 0x000fe20006800000 */
[----:B------:R-:W-:Y:S01]  /*1620*/  FADD R37, RZ, -R35 ;  /* 0x80000023ff257221 */ /* 0x000fe20000000000 */
[----:B------:R-:W-:-:S03]  /*1630*/  @P5 FSEL R37, R50, RZ, P4 ;  /* 0x000000ff32255208 */ /* 0x000fc60002000000 */
[----:B------:R-:W-:Y:S02]  /*1640*/  IMAD.U32 R26, R26, 0x10000, RZ ;  /* 0x000100001a1a7824 */ /* 0x000fe400078e00ff */
[-C--:B------:R-:W-:Y:S02]  /*1650*/  IMAD.WIDE R50, R40, R47.reuse, c[0x0][0x168] ;  /* 0x00005a0028327625 */ /* 0x080fe400078e022f */
[----:B------:R-:W-:Y:S01]  /*1660*/  FADD R40, RZ, -R26 ;  /* 0x8000001aff287221 */ /* 0x000fe20000000000 */
[----:B------:R-:W-:Y:S01]  /*1670*/  SHF.R.S32.HI R35, RZ, 0x1f, R4 ;  /* 0x0000001fff237819 */ /* 0x000fe20000011404 */
[----:B------:R-:W-:Y:S01]  /*1680*/  IMAD.WIDE R26, R38, R47, c[0x0][0x168] ;  /* 0x00005a00261a7625 */ /* 0x000fe200078e022f */
[----:B------:R0:W2:Y:S04]  /*1690*/  LDG.E.EL R44, [R50.64] ;  /* 0x00000004322c7981 */ /* 0x0000a8000c2e1900 */
[----:B------:R1:W3:Y:S01]  /*16a0*/  LDG.E.EL R42, [R26.64] ;  /* 0x000000041a2a7981 */ /* 0x0002e2000c2e1900 */
[----:B0-----:R-:W-:Y:S01]  /*16b0*/  IMAD.WIDE R50, R46, R53, c[0x0][0x170] ;  /* 0x00005c002e327625 */ /* 0x001fe200078e0235 */
[----:B------:R-:W-:-:S03]  /*16c0*/  SEL R48, R48, RZ, P4 ;  /* 0x000000ff30307207 */ /* 0x000fc60002000000 */
[----:B-1----:R-:W-:Y:S02]  /*16d0*/  IMAD.WIDE R26, R38, R53, c[0x0][0x170] ;  /* 0x00005c00261a7625 */ /* 0x002fe400078e0235 */
[----:B------:R0:W4:Y:S01]  /*16e0*/  LDG.E.EL R51, [R50.64] ;  /* 0x0000000432337981 */ /* 0x000122000c2e1900 */
[----:B------:R-:W-:Y:S01]  /*16f0*/  FMUL R45, R30, R45 ;  /* 0x0000002d1e2d7220 */ /* 0x000fe20000400000 */
[----:B------:R-:W-:Y:S01]  /*1700*/  FMUL R49, R49, R30 ;  /* 0x0000001e31317220 */ /* 0x000fe20000400000 */
[----:B------:R-:W-:Y:S01]  /*1710*/  IMAD.WIDE R30, R46, R47, c[0x0][0x168] ;  /* 0x00005a002e1e7625 */ /* 0x000fe200078e022f */
[----:B------:R-:W-:Y:S01]  /*1720*/  LEA.HI R46, R35, R4, RZ, 0x15 ;  /* 0x00000004232e7211 */ /* 0x000fe200078fa8ff */
[----:B------:R1:W5:Y:S01]  /*1730*/  LDG.E.EL R38, [R26.64] ;  /* 0x000000041a267981 */ /* 0x000362000c2e1900 */
[----:B------:R-:W-:Y:S02]  /*1740*/  LOP3.LUT R35, R34, 0xffe00000, RZ, 0xc0, !PT ;  /* 0xffe0000022237812 */ /* 0x000fe400078ec0ff */
[----:B------:R-:W-:Y:S01]  /*1750*/  LOP3.LUT R55, R46, 0xffe00000, RZ, 0xc0, !PT ;  /* 0xffe000002e377812 */ /* 0x000fe200078ec0ff */
[----:B------:R-:W-:-:S02]  /*1760*/  IMAD.U32 R48, R48, 0x10000, RZ ;  /* 0x0001000030307824 */ /* 0x000fc400078e00ff */
[C---:B------:R-:W-:Y:S02]  /*1770*/  IMAD.IADD R54, R4.reuse, 0x1, -R35 ;  /* 0x0000000104367824 */ /* 0x040fe400078e0a23 */
[----:B------:R-:W-:Y:S02]  /*1780*/  IMAD.IADD R56, R4, 0x1, -R55 ;  /* 0x0000000104387824 */ /* 0x000fe400078e0a37 */
[C---:B-1----:R-:W-:Y:S01]  /*1790*/  IMAD.WIDE R26, R43.reuse, R47, c[0x0][0x168] ;  /* 0x00005a002b1a7625 */ /* 0x042fe200078e022f */
[----:B------:R-:W-:Y:S02]  /*17a0*/  @P5 FSEL R40, R48, RZ, P4 ;  /* 0x000000ff30285208 */ /* 0x000fe40002000000 */
[----:B------:R1:W3:Y:S01]  /*17b0*/  LDG.E.EL R48, [R30.64] ;  /* 0x000000041e307981 */ /* 0x0002e2000c2e1900 */
[----:B------:R-:W-:-:S03]  /*17c0*/  IMAD.WIDE R34, R43, R53, c[0x0][0x170] ;  /* 0x00005c002b227625 */ /* 0x000fc600078e0235 */
[----:B------:R0:W3:Y:S04]  /*17d0*/  LDG.E.EL R52, [R26.64] ;  /* 0x000000041a347981 */ /* 0x0000e8000c2e1900 */
[----:B------:R0:W3:Y:S01]  /*17e0*/  LDG.E.EL R46, [R34.64] ;  /* 0x00000004222e7981 */ /* 0x0000e2000c2e1900 */
[----:B-1----:R-:W-:-:S04]  /*17f0*/  IMAD.WIDE R30, R54, R47, c[0x0][0x168] ;  /* 0x00005a00361e7625 */ /* 0x002fc800078e022f */
[----:B0-----:R-:W-:Y:S01]  /*1800*/  IMAD.WIDE R26, R56, R53, c[0x0][0x170] ;  /* 0x00005c00381a7625 */ /* 0x001fe200078e0235 */
[----:B------:R0:W3:Y:S04]  /*1810*/  LDG.E.EL R50, [R30.64] ;  /* 0x000000041e327981 */ /* 0x0000e8000c2e1900 */
[----:B------:R1:W3:Y:S01]  /*1820*/  LDG.E.EL R43, [R26.64] ;  /* 0x000000041a2b7981 */ /* 0x0002e2000c2e1900 */
[----:B------:R-:W-:-:S04]  /*1830*/  IMAD.WIDE R34, R11, R47, c[0x0][0x168] ;  /* 0x00005a000b227625 */ /* 0x000fc800078e022f */
[----:B0-----:R-:W-:-:S04]  /*1840*/  IMAD.WIDE R30, R12, R53, c[0x0][0x170] ;  /* 0x00005c000c1e7625 */ /* 0x001fc800078e0235 */
[----:B-1----:R-:W-:Y:S02]  /*1850*/  IMAD.WIDE R26, R12, R47, c[0x0][0x168] ;  /* 0x00005a000c1a7625 */ /* 0x002fe400078e022f */
[----:B------:R0:W3:Y:S04]  /*1860*/  LDG.E.EL R30, [R30.64] ;  /* 0x000000041e1e7981 */ /* 0x0000e8000c2e1900 */
[----:B------:R1:W3:Y:S04]  /*1870*/  LDG.E.EL R12, [R26.64] ;  /* 0x000000041a0c7981 */ /* 0x0002e8000c2e1900 */
[----:B0-----:R0:W3:Y:S01]  /*1880*/  LDG.E.EL R31, [R34.64] ;  /* 0x00000004221f7981 */ /* 0x0010e2000c2e1900 */
[----:B-1----:R-:W-:-:S05]  /*1890*/  IMAD.WIDE R26, R11, R53, c[0x0][0x170] ;  /* 0x00005c000b1a7625 */ /* 0x002fca00078e0235 */
[----:B------:R1:W3:Y:S01]  /*18a0*/  LDG.E.EL R54, [R26.64] ;  /* 0x000000041a367981 */ /* 0x0002e2000c2e1900 */
[----:B0-----:R-:W-:-:S05]  /*18b0*/  IMAD.WIDE R34, R6, R53, c[0x0][0x170] ;  /* 0x00005c0006227625 */ /* 0x001fca00078e0235 */
[----:B------:R4:W3:Y:S01]  /*18c0*/  LDG.E.EL R11, [R34.64] ;  /* 0x00000004220b7981 */ /* 0x0008e2000c2e1900 */
[----:B-1----:R-:W-:-:S05]  /*18d0*/  IMAD.WIDE R26, R6, R47, c[0x0][0x168] ;  /* 0x00005a00061a7625 */ /* 0x002fca00078e022f */
[----:B------:R0:W3:Y:S01]  /*18e0*/  LDG.E.EL R6, [R26.64] ;  /* 0x000000041a067981 */ /* 0x0000e2000c2e1900 */
[----:B------:R-:W-:Y:S02]  /*18f0*/  IMAD.U32 R0, R0, 0x10000, RZ ;  /* 0x0001000000007824 */ /* 0x000fe400078e00ff */
[----:B------:R-:W-:Y:S02]  /*1900*/  IMAD.U32 R22, R22, 0x10000, RZ ;  /* 0x0001000016167824 */ /* 0x000fe400078e00ff */
[----:B------:R-:W-:Y:S02]  /*1910*/  IMAD.U32 R13, R13, 0x10000, RZ ;  /* 0x000100000d0d7824 */ /* 0x000fe400078e00ff */
[----:B------:R-:W-:Y:S02]  /*1920*/  IMAD.U32 R25, R25, 0x10000, RZ ;  /* 0x0001000019197824 */ /* 0x000fe400078e00ff */
[----:B0-----:R-:W-:Y:S02]  /*1930*/  IMAD.U32 R27, R16, 0x10000, RZ ;  /* 0x00010000101b7824 */ /* 0x001fe400078e00ff */
[----:B------:R-:W-:-:S02]  /*1940*/  IMAD.U32 R9, R9, 0x10000, RZ ;  /* 0x0001000009097824 */ /* 0x000fc400078e00ff */
[----:B------:R-:W-:Y:S02]  /*1950*/  IMAD.U32 R39, R39, 0x10000, RZ ;  /* 0x0001000027277824 */ /* 0x000fe400078e00ff */
[----:B------:R-:W-:Y:S02]  /*1960*/  IMAD.U32 R20, R20, 0x10000, RZ ;  /* 0x0001000014147824 */ /* 0x000fe400078e00ff */
[----:B------:R-:W-:Y:S01]  /*1970*/  IMAD.U32 R32, R32, 0x10000, RZ ;  /* 0x0001000020207824 */ /* 0x000fe200078e00ff */
[----:B--2---:R-:W-:Y:S01]  /*1980*/  FFMA R45, R44, R9, R45 ;  /* 0x000000092c2d7223 */ /* 0x004fe2000000002d */
[----:B------:R-:W-:Y:S01]  /*1990*/  IMAD.U32 R9, R23, 0x10000, RZ ;  /* 0x0001000017097824 */ /* 0x000fe200078e00ff */
[----:B----4-:R-:W-:Y:S01]  /*19a0*/  FMUL R35, R51, R8 ;  /* 0x0000000833237220 */ /* 0x010fe20000400000 */
[----:B------:R-:W-:Y:S01]  /*19b0*/  FMUL R18, R18, R51 ;  /* 0x0000003312127220 */ /* 0x000fe20000400000 */
[----:B-----5:R-:W-:Y:S01]  /*19c0*/  FMUL R47, R38, R10 ;  /* 0x0000000a262f7220 */ /* 0x020fe20000400000 */
[----:B------:R-:W-:Y:S01]  /*19d0*/  FMUL R3, R3, R38 ;  /* 0x0000002603037220 */ /* 0x000fe20000400000 */
[----:B------:R-:W-:-:S02]  /*19e0*/  IMAD.U32 R10, R21, 0x10000, RZ ;  /* 0x00010000150a7824 */ /* 0x000fc400078e00ff */
[----:B---3--:R-:W-:Y:S01]  /*19f0*/  FFMA R0, R42, R0, R47 ;  /* 0x000000002a007223 */ /* 0x008fe2000000002f */
[----:B------:R-:W-:Y:S01]  /*1a00*/  FFMA R42, R22, R42, R3 ;  /* 0x0000002a162a7223 */ /* 0x000fe20000000003 */
[----:B------:R-:W-:Y:S01]  /*1a10*/  IMAD.U32 R3, R2, 0x10000, RZ ;  /* 0x0001000002037824 */ /* 0x000fe200078e00ff */
[----:B------:R-:W-:Y:S01]  /*1a20*/  FFMA R49, R44, R10, R49 ;  /* 0x0000000a2c317223 */ /* 0x000fe20000000031 */
[----:B------:R-:W-:Y:S02]  /*1a30*/  IMAD.U32 R10, R19, 0x10000, RZ ;  /* 0x00010000130a7824 */ /* 0x000fe400078e00ff */
[----:B------:R-:W-:Y:S01]  /*1a40*/  IMAD.U32 R21, R24, 0x10000, RZ ;  /* 0x0001000018157824 */ /* 0x000fe200078e00ff */
[----:B------:R-:W-:Y:S01]  /*1a50*/  FMUL R15, R46, R15 ;  /* 0x0000000f2e0f7220 */ /* 0x000fe20000400000 */
[----:B------:R-:W-:-:S03]  /*1a60*/  FMUL R46, R17, R46 ;  /* 0x0000002e112e7220 */ /* 0x000fc60000400000 */
[----:B------:R-:W-:Y:S01]  /*1a70*/  FFMA R2, R52, R27, R15 ;  /* 0x0000001b34027223 */ /* 0x000fe2000000000f */
[----:B------:R-:W-:Y:S01]  /*1a80*/  FMUL R5, R43, R5 ;  /* 0x000000052b057220 */ /* 0x000fe20000400000 */
[----:B------:R-:W-:Y:S01]  /*1a90*/  FMUL R43, R14, R43 ;  /* 0x0000002b0e2b7220 */ /* 0x000fe20000400000 */
[----:B------:R-:W-:-:S04]  /*1aa0*/  IMAD.U32 R14, R7, 0x10000, RZ ;  /* 0x00010000070e7824 */ /* 0x000fc800078e00ff */
[----:B------:R-:W-:Y:S01]  /*1ab0*/  FFMA R14, R50, R14, R5 ;  /* 0x0000000e320e7223 */ /* 0x000fe20000000005 */
[----:B------:R-:W-:Y:S01]  /*1ac0*/  FMUL R7, R30, R36 ;  /* 0x000000241e077220 */ /* 0x000fe20000400000 */
[----:B------:R-:W-:Y:S01]  /*1ad0*/  FMUL R30, R29, R30 ;  /* 0x0000001e1d1e7220 */ /* 0x000fe20000400000 */
[----:B------:R-:W-:Y:S02]  /*1ae0*/  IMAD.U32 R5, R28, 0x10000, RZ ;  /* 0x000100001c057824 */ /* 0x000fe400078e00ff */
[----:B------:R-:W-:Y:S01]  /*1af0*/  FFMA R15, R12, R13, R7 ;  /* 0x0000000d0c0f7223 */ /* 0x000fe20000000007 */
[----:B------:R-:W-:Y:S01]  /*1b00*/  FFMA R25, R25, R12, R30 ;  /* 0x0000000c19197223 */ /* 0x000fe2000000001e */
[----:B------:R-:W-:Y:S01]  /*1b10*/  FFMA R3, R48, R3, R35 ;  /* 0x0000000330037223 */ /* 0x000fe20000000023 */
[----:B------:R-:W-:Y:S01]  /*1b20*/  FFMA R9, R9, R48, R18 ;  /* 0x0000003009097223 */ /* 0x000fe20000000012 */
[----:B------:R-:W-:Y:S01]  /*1b30*/  FFMA R52, R21, R52, R46 ;  /* 0x0000003415347223 */ /* 0x000fe2000000002e */
[----:B------:R-:W-:Y:S01]  /*1b40*/  FFMA R20, R50, R20, R43 ;  /* 0x0000001432147223 */ /* 0x000fe2000000002b */
[----:B------:R-:W-:Y:S01]  /*1b50*/  FMUL R12, R54, R33 ;  /* 0x00000021360c7220 */ /* 0x000fe20000400000 */
[----:B------:R-:W-:Y:S01]  /*1b60*/  FMUL R41, R41, R54 ;  /* 0x0000003629297220 */ /* 0x000fe20000400000 */
[----:B------:R-:W-:Y:S01]  /*1b70*/  FMUL R7, R11, R40 ;  /* 0x000000280b077220 */ /* 0x000fe20000400000 */
[----:B------:R-:W-:Y:S01]  /*1b80*/  FMUL R8, R37, R11 ;  /* 0x0000000b25087220 */ /* 0x000fe20000400000 */
[----:B------:R-:W-:Y:S01]  /*1b90*/  FFMA R11, R31, R10, R12 ;  /* 0x0000000a1f0b7223 */ /* 0x000fe2000000000c */
[----:B------:R-:W-:Y:S01]  /*1ba0*/  FFMA R32, R32, R31, R41 ;  /* 0x0000001f20207223 */ /* 0x000fe20000000029 */
[----:B------:R-:W-:Y:S01]  /*1bb0*/  F2FP.BF16.PACK_AB R12, R45, R14 ;  /* 0x0000000e2d0c723e */ /* 0x000fe200000010ff */
[----:B------:R-:W-:Y:S01]  /*1bc0*/  FFMA R16, R6, R39, R7 ;  /* 0x0000002706107223 */ /* 0x000fe20000000007 */
[----:B------:R-:W-:Y:S01]  /*1bd0*/  FFMA R5, R5, R6, R8 ;  /* 0x0000000605057223 */ /* 0x000fe20000000008 */
[----:B------:R-:W-:Y:S01]  /*1be0*/  IMAD.MOV.U32 R7, RZ, RZ, 0x2 ;  /* 0x00000002ff077424 */ /* 0x000fe200078e00ff */
[----:B------:R-:W-:-:S02]  /*1bf0*/  F2FP.BF16.PACK_AB R14, R15, R2 ;  /* 0x000000020f0e723e */ /* 0x000fc400000010ff */
[----:B------:R-:W-:Y:S01]  /*1c00*/  F2FP.BF16.PACK_AB R13, R3, R0 ;  /* 0x00000000030d723e */ /* 0x000fe200000010ff */
[----:B------:R-:W-:Y:S01]  /*1c10*/  IMAD.WIDE R2, R4, R7, c[0x0][0x178] ;  /* 0x00005e0004027625 */ /* 0x000fe200078e0207 */
[----:B------:R-:W-:Y:S02]  /*1c20*/  F2FP.BF16.PACK_AB R15, R16, R11 ;  /* 0x0000000b100f723e */ /* 0x000fe400000010ff */
[----:B------:R-:W-:Y:S02]  /*1c30*/  F2FP.BF16.PACK_AB R9, R9, R42 ;  /* 0x0000002a0909723e */ /* 0x000fe400000010ff */
[----:B------:R-:W-:Y:S02]  /*1c40*/  F2FP.BF16.PACK_AB R8, R49, R20 ;  /* 0x000000143108723e */ /* 0x000fe400000010ff */
[----:B------:R-:W-:Y:S02]  /*1c50*/  F2FP.BF16.PACK_AB R10, R25, R52 ;  /* 0x00000034190a723e */ /* 0x000fe400000010ff */
[----:B------:R-:W-:Y:S01]  /*1c60*/  F2FP.BF16.PACK_AB R11, R5, R32 ;  /* 0x00000020050b723e */ /* 0x000fe200000010ff */
[----:B------:R-:W-:-:S04]  /*1c70*/  IMAD.WIDE R4, R4, R7, c[0x0][0x180] ;  /* 0x0000600004047625 */ /* 0x000fc800078e0207 */
[----:B------:R-:W-:Y:S04]  /*1c80*/  STG.E.128 [R2.64], R8 ;  /* 0x0000000802007986 */ /* 0x000fe8000c101d04 */
[----:B------:R-:W-:Y:S01]  /*1c90*/  STG.E.128 [R4.64], R12 ;  /* 0x0000000c04007986 */ /* 0x000fe2000c101d04 */
[----:B------:R-:W-:Y:S05]  /*1ca0*/  EXIT ;  /* 0x000000000000794d */ /* 0x000fea0003800000 */
.L_x_0:
[----:B------:R-:W-:-:S00]  /*1cb0*/  BRA `(.L_x_0) ;  /* 0xfffffff000007947 */ /* 0x000fc0000383ffff */
[----:B------:R-:W-:-:S00]  /*1cc0*/  NOP ;  /* 0x0000000000007918 */ /* 0x000fc00000000000 */
        /* <DEDUP_REMOVED lines=11> */
.L_x_1:
